//
// Generated by NVIDIA NVVM Compiler
//
// Compiler Build ID: CL-36424714
// Cuda compilation tools, release 13.0, V13.0.88
// Based on NVVM 20.0.0
//

.version 9.0
.target sm_100
.address_size 64

	// .globl	_Z35rgb_to_gray_scale_conversion_kernelPfS_ii

.visible .entry _Z35rgb_to_gray_scale_conversion_kernelPfS_ii(
	.param .u64 .ptr .align 1 _Z35rgb_to_gray_scale_conversion_kernelPfS_ii_param_0,
	.param .u64 .ptr .align 1 _Z35rgb_to_gray_scale_conversion_kernelPfS_ii_param_1,
	.param .u32 _Z35rgb_to_gray_scale_conversion_kernelPfS_ii_param_2,
	.param .u32 _Z35rgb_to_gray_scale_conversion_kernelPfS_ii_param_3
)
{
	.reg .pred 	%p<4>;
	.reg .b32 	%r<15>;
	.reg .b32 	%f<7>;
	.reg .b64 	%rd<9>;

	ld.param.u64 	%rd1, [_Z35rgb_to_gray_scale_conversion_kernelPfS_ii_param_0];
	ld.param.u64 	%rd2, [_Z35rgb_to_gray_scale_conversion_kernelPfS_ii_param_1];
	ld.param.u32 	%r4, [_Z35rgb_to_gray_scale_conversion_kernelPfS_ii_param_2];
	ld.param.u32 	%r5, [_Z35rgb_to_gray_scale_conversion_kernelPfS_ii_param_3];
	mov.u32 	%r6, %ctaid.x;
	mov.u32 	%r7, %ntid.x;
	mov.u32 	%r8, %tid.x;
	mad.lo.s32 	%r1, %r6, %r7, %r8;
	mov.u32 	%r9, %ctaid.y;
	mov.u32 	%r10, %ntid.y;
	mov.u32 	%r11, %tid.y;
	mad.lo.s32 	%r12, %r9, %r10, %r11;
	setp.ge.s32 	%p1, %r1, %r4;
	setp.ge.s32 	%p2, %r12, %r5;
	or.pred  	%p3, %p1, %p2;
	@%p3 bra 	$L__BB0_2;
	cvta.to.global.u64 	%rd3, %rd1;
	cvta.to.global.u64 	%rd4, %rd2;
	mad.lo.s32 	%r13, %r5, %r1, %r12;
	mul.lo.s32 	%r14, %r13, 3;
	mul.wide.s32 	%rd5, %r14, 4;
	add.s64 	%rd6, %rd3, %rd5;
	ld.global.f32 	%f1, [%rd6];
	ld.global.f32 	%f2, [%rd6+4];
	ld.global.f32 	%f3, [%rd6+8];
	mul.f32 	%f4, %f2, 0f3F35C28F;
	fma.rn.f32 	%f5, %f1, 0f3E570A3D, %f4;
	fma.rn.f32 	%f6, %f3, 0f3DA3D70A, %f5;
	mul.wide.s32 	%rd7, %r13, 4;
	add.s64 	%rd8, %rd4, %rd7;
	st.global.f32 	[%rd8], %f6;
$L__BB0_2:
	ret;

}


// ===== COMPILED SASS (sm_100) =====

	.target	sm_100

	.elftype	@"ET_EXEC"


//--------------------- .note.nv.tkinfo           --------------------------
	.section	.note.nv.tkinfo,"",@"SHT_NOTE"
	.sectionflags	@"SHF_NOTE_NV_TKINFO"
	.tkinfo
        /*0018*/ 	.word	0x00000002
        /*0030*/ 	.string	""
        /*0030*/ 	.string	"ptxas"
        /*0030*/ 	.string	"Cuda compilation tools, release 13.0, V13.0.88"
        /*0030*/ 	.string	"Build cuda_13.0.r13.0/compiler.36424714_0"
        /*0030*/ 	.string	"-arch sm_100 -m 64 "



//--------------------- .note.nv.cuinfo           --------------------------
	.section	.note.nv.cuinfo,"",@"SHT_NOTE"
	.sectionflags	@"SHF_NOTE_NV_CUINFO"
        /*0018*/ 	.short	0x0002
        /*001a*/ 	.short	0x0064
        /*001c*/ 	.short	0x0082
	.zero		2


//--------------------- .nv.info                  --------------------------
	.section	.nv.info,"",@"SHT_CUDA_INFO"
	.align	4


	//----- nvinfo : EIATTR_REGCOUNT
	.align		4
        /*0000*/ 	.byte	0x04, 0x2f
        /*0002*/ 	.short	(.L_1 - .L_0)
	.align		4
.L_0:
        /*0004*/ 	.word	index@(_Z35rgb_to_gray_scale_conversion_kernelPfS_ii)
        /*0008*/ 	.word	0x0000000c


	//----- nvinfo : EIATTR_FRAME_SIZE
	.align		4
.L_1:
        /*000c*/ 	.byte	0x04, 0x11
        /*000e*/ 	.short	(.L_3 - .L_2)
	.align		4
.L_2:
        /*0010*/ 	.word	index@(_Z35rgb_to_gray_scale_conversion_kernelPfS_ii)
        /*0014*/ 	.word	0x00000000


	//----- nvinfo : EIATTR_MIN_STACK_SIZE
	.align		4
.L_3:
        /*0018*/ 	.byte	0x04, 0x12
        /*001a*/ 	.short	(.L_5 - .L_4)
	.align		4
.L_4:
        /*001c*/ 	.word	index@(_Z35rgb_to_gray_scale_conversion_kernelPfS_ii)
        /*0020*/ 	.word	0x00000000
.L_5:


//--------------------- .nv.compat                --------------------------
	.section	.nv.compat,"",@"SHT_CUDA_COMPAT_INFO"
	.align	4
        /*0000*/ 	.byte	0x02, 0x09, 0x00, 0x00, 0x02, 0x02, 0x01, 0x00, 0x02, 0x05, 0x05, 0x00, 0x03, 0x07, 0x01, 0x01
        /*0010*/ 	.byte	0x02, 0x03, 0x00, 0x00, 0x02, 0x06, 0x01, 0x00, 0x04, 0x0b, 0x08, 0x00, 0x09, 0x00, 0x00, 0x00
        /*0020*/ 	.byte	0x00, 0x00, 0x00, 0x00


//--------------------- .nv.info._Z35rgb_to_gray_scale_conversion_kernelPfS_ii --------------------------
	.section	.nv.info._Z35rgb_to_gray_scale_conversion_kernelPfS_ii,"",@"SHT_CUDA_INFO"
	.sectionflags	@""
	.align	4


	//----- nvinfo : EIATTR_CUDA_API_VERSION
	.align		4
        /*0000*/ 	.byte	0x04, 0x37
        /*0002*/ 	.short	(.L_7 - .L_6)
.L_6:
        /*0004*/ 	.word	0x00000082


	//----- nvinfo : EIATTR_KPARAM_INFO
	.align		4
.L_7:
        /*0008*/ 	.byte	0x04, 0x17
        /*000a*/ 	.short	(.L_9 - .L_8)
.L_8:
        /*000c*/ 	.word	0x00000000
        /*0010*/ 	.short	0x0003
        /*0012*/ 	.short	0x0014
        /*0014*/ 	.byte	0x00, 0xf0, 0x11, 0x00


	//----- nvinfo : EIATTR_KPARAM_INFO
	.align		4
.L_9:
        /*0018*/ 	.byte	0x04, 0x17
        /*001a*/ 	.short	(.L_11 - .L_10)
.L_10:
        /*001c*/ 	.word	0x00000000
        /*0020*/ 	.short	0x0002
        /*0022*/ 	.short	0x0010
        /*0024*/ 	.byte	0x00, 0xf0, 0x11, 0x00


	//----- nvinfo : EIATTR_KPARAM_INFO
	.align		4
.L_11:
        /*0028*/ 	.byte	0x04, 0x17
        /*002a*/ 	.short	(.L_13 - .L_12)
.L_12:
        /*002c*/ 	.word	0x00000000
        /*0030*/ 	.short	0x0001
        /*0032*/ 	.short	0x0008
        /*0034*/ 	.byte	0x00, 0xf5, 0x21, 0x00


	//----- nvinfo : EIATTR_KPARAM_INFO
	.align		4
.L_13:
        /*0038*/ 	.byte	0x04, 0x17
        /*003a*/ 	.short	(.L_15 - .L_14)
.L_14:
        /*003c*/ 	.word	0x00000000
        /*0040*/ 	.short	0x0000
        /*0042*/ 	.short	0x0000
        /*0044*/ 	.byte	0x00, 0xf5, 0x21, 0x00


	//----- nvinfo : EIATTR_SPARSE_MMA_MASK
	.align		4
.L_15:
        /*0048*/ 	.byte	0x03, 0x50
        /*004a*/ 	.short	0x0000


	//----- nvinfo : EIATTR_MAXREG_COUNT
	.align		4
        /*004c*/ 	.byte	0x03, 0x1b
        /*004e*/ 	.short	0x00ff


	//----- nvinfo : EIATTR_MERCURY_ISA_VERSION
	.align		4
        /*0050*/ 	.byte	0x03, 0x5f
        /*0052*/ 	.short	0x0101


	//----- nvinfo : EIATTR_VRC_CTA_INIT_COUNT
	.align		4
        /*0054*/ 	.byte	0x02, 0x4a
	.zero		1
	.zero		1


	//----- nvinfo : EIATTR_EXIT_INSTR_OFFSETS
	.align		4
        /*0058*/ 	.byte	0x04, 0x1c
        /*005a*/ 	.short	(.L_17 - .L_16)


	//   ....[0]....
.L_16:
        /*005c*/ 	.word	0x000000c0


	//   ....[1]....
        /*0060*/ 	.word	0x000001b0


	//----- nvinfo : EIATTR_CBANK_PARAM_SIZE
	.align		4
.L_17:
        /*0064*/ 	.byte	0x03, 0x19
        /*0066*/ 	.short	0x0018


	//----- nvinfo : EIATTR_PARAM_CBANK
	.align		4
        /*0068*/ 	.byte	0x04, 0x0a
        /*006a*/ 	.short	(.L_19 - .L_18)
	.align		4
.L_18:
        /*006c*/ 	.word	index@(.nv.constant0._Z35rgb_to_gray_scale_conversion_kernelPfS_ii)
        /*0070*/ 	.short	0x0380
        /*0072*/ 	.short	0x0018


	//----- nvinfo : EIATTR_SW_WAR
	.align		4
.L_19:
        /*0074*/ 	.byte	0x04, 0x36
        /*0076*/ 	.short	(.L_21 - .L_20)
.L_20:
        /*0078*/ 	.word	0x00000008
.L_21:


//--------------------- .nv.callgraph             --------------------------
	.section	.nv.callgraph,"",@"SHT_CUDA_CALLGRAPH"
	.align	4
	.sectionentsize	8
	.align		4
        /*0000*/ 	.word	0x00000000
	.align		4
        /*0004*/ 	.word	0xffffffff
	.align		4
        /*0008*/ 	.word	0x00000000
	.align		4
        /*000c*/ 	.word	0xfffffffe
	.align		4
        /*0010*/ 	.word	0x00000000
	.align		4
        /*0014*/ 	.word	0xfffffffd
	.align		4
        /*0018*/ 	.word	0x00000000
	.align		4
        /*001c*/ 	.word	0xfffffffc


//--------------------- .text._Z35rgb_to_gray_scale_conversion_kernelPfS_ii --------------------------
	.section	.text._Z35rgb_to_gray_scale_conversion_kernelPfS_ii,"ax",@progbits
	.align	128
        .global         _Z35rgb_to_gray_scale_conversion_kernelPfS_ii
        .type           _Z35rgb_to_gray_scale_conversion_kernelPfS_ii,@function
        .size           _Z35rgb_to_gray_scale_conversion_kernelPfS_ii,(.L_x_1 - _Z35rgb_to_gray_scale_conversion_kernelPfS_ii)
        .other          _Z35rgb_to_gray_scale_conversion_kernelPfS_ii,@"STO_CUDA_ENTRY STV_DEFAULT"
_Z35rgb_to_gray_scale_conversion_kernelPfS_ii:
.text._Z35rgb_to_gray_scale_conversion_kernelPfS_ii:
[----:B------:R-:W-:Y:S01]  /*0000*/  LDC R1, c[0x0][0x37c] ;  /* 0x0000df00ff017b82 */ /* 0x000fe20000000800 */
[----:B------:R-:W0:Y:S07]  /*0010*/  S2R R2, SR_TID.Y ;  /* 0x0000000000027919 */ /* 0x000e2e0000002200 */
[----:B------:R-:W1:Y:S01]  /*0020*/  LDC R0, c[0x0][0x360] ;  /* 0x0000d800ff007b82 */ /* 0x000e620000000800 */
[----:B------:R-:W2:Y:S01]  /*0030*/  LDCU.64 UR6, c[0x0][0x390] ;  /* 0x00007200ff0677ac */ /* 0x000ea20008000a00 */
[----:B------:R-:W1:Y:S06]  /*0040*/  S2R R3, SR_TID.X ;  /* 0x0000000000037919 */ /* 0x000e6c0000002100 */
[----:B------:R-:W0:Y:S08]  /*0050*/  S2UR UR5, SR_CTAID.Y ;  /* 0x00000000000579c3 */ /* 0x000e300000002600 */
[----:B------:R-:W0:Y:S08]  /*0060*/  LDC R5, c[0x0][0x364] ;  /* 0x0000d900ff057b82 */ /* 0x000e300000000800 */
[----:B------:R-:W1:Y:S01]  /*0070*/  S2UR UR4, SR_CTAID.X ;  /* 0x00000000000479c3 */ /* 0x000e620000002500 */
[----:B0-----:R-:W-:-:S05]  /*0080*/  IMAD R5, R5, UR5, R2 ;  /* 0x0000000505057c24 */ /* 0x001fca000f8e0202 */
[----:B--2---:R-:W-:Y:S01]  /*0090*/  ISETP.GE.AND P0, PT, R5, UR7, PT ;  /* 0x0000000705007c0c */ /* 0x004fe2000bf06270 */
[----:B-1----:R-:W-:-:S05]  /*00a0*/  IMAD R0, R0, UR4, R3 ;  /* 0x0000000400007c24 */ /* 0x002fca000f8e0203 */
[----:B------:R-:W-:-:S13]  /*00b0*/  ISETP.GE.OR P0, PT, R0, UR6, P0 ;  /* 0x0000000600007c0c */ /* 0x000fda0008706670 */
[----:B------:R-:W-:Y:S05]  /*00c0*/  @P0 EXIT ;  /* 0x000000000000094d */ /* 0x000fea0003800000 */
[----:B------:R-:W0:Y:S01]  /*00d0*/  LDC.64 R2, c[0x0][0x380] ;  /* 0x0000e000ff027b82 */ /* 0x000e220000000a00 */
[----:B------:R-:W1:Y:S01]  /*00e0*/  LDCU.64 UR4, c[0x0][0x358] ;  /* 0x00006b00ff0477ac */ /* 0x000e620008000a00 */
[----:B------:R-:W-:-:S05]  /*00f0*/  IMAD R7, R0, UR7, R5 ;  /* 0x0000000700077c24 */ /* 0x000fca000f8e0205 */
[----:B------:R-:W-:-:S05]  /*0100*/  LEA R5, R7, R7, 0x1 ;  /* 0x0000000707057211 */ /* 0x000fca00078e08ff */
[----:B0-----:R-:W-:Y:S02]  /*0110*/  IMAD.WIDE R2, R5, 0x4, R2 ;  /* 0x0000000405027825 */ /* 0x001fe400078e0202 */
[----:B------:R-:W0:Y:S03]  /*0120*/  LDC.64 R4, c[0x0][0x388] ;  /* 0x0000e200ff047b82 */ /* 0x000e260000000a00 */
[----:B-1----:R-:W2:Y:S04]  /*0130*/  LDG.E R6, desc[UR4][R2.64+0x4] ;  /* 0x0000040402067981 */ /* 0x002ea8000c1e1900 */
[----:B------:R-:W3:Y:S04]  /*0140*/  LDG.E R0, desc[UR4][R2.64] ;  /* 0x0000000402007981 */ /* 0x000ee8000c1e1900 */
[----:B------:R-:W4:Y:S01]  /*0150*/  LDG.E R8, desc[UR4][R2.64+0x8] ;  /* 0x0000080402087981 */ /* 0x000f22000c1e1900 */
[----:B0-----:R-:W-:-:S04]  /*0160*/  IMAD.WIDE R4, R7, 0x4, R4 ;  /* 0x0000000407047825 */ /* 0x001fc800078e0204 */
[----:B--2---:R-:W-:-:S04]  /*0170*/  FMUL R9, R6, 0.70999997854232788086 ;  /* 0x3f35c28f06097820 */ /* 0x004fc80000400000 */
[----:B---3--:R-:W-:-:S04]  /*0180*/  FFMA R9, R0, 0.20999999344348907471, R9 ;  /* 0x3e570a3d00097823 */ /* 0x008fc80000000009 */
[----:B----4-:R-:W-:-:S05]  /*0190*/  FFMA R9, R8, 0.079999998211860656738, R9 ;  /* 0x3da3d70a08097823 */ /* 0x010fca0000000009 */
[----:B------:R-:W-:Y:S01]  /*01a0*/  STG.E desc[UR4][R4.64], R9 ;  /* 0x0000000904007986 */ /* 0x000fe2000c101904 */
[----:B------:R-:W-:Y:S05]  /*01b0*/  EXIT ;  /* 0x000000000000794d */ /* 0x000fea0003800000 */
.L_x_0:
[----:B------:R-:W-:-:S00]  /*01c0*/  BRA `(.L_x_0) ;  /* 0xfffffffc00fc7947 */ /* 0x000fc0000383ffff */
[----:B------:R-:W-:-:S00]  /*01d0*/  NOP ;  /* 0x0000000000007918 */ /* 0x000fc00000000000 */
        /* <DEDUP_REMOVED lines=10> */
.L_x_1:


//--------------------- .nv.shared.reserved.0     --------------------------
	.section	.nv.shared.reserved.0,"aw",@nobits
	.weak		__nv_reservedSMEM_offset_0_alias
	.size		__nv_reservedSMEM_offset_0_alias, 0, 64
	.other		__nv_reservedSMEM_offset_0_alias,@"STO_CUDA_RESERVED_SHARED STV_DEFAULT"
__nv_reservedSMEM_offset_0_alias:
	.zero		0
	.zero		64


//--------------------- .nv.constant0._Z35rgb_to_gray_scale_conversion_kernelPfS_ii --------------------------
	.section	.nv.constant0._Z35rgb_to_gray_scale_conversion_kernelPfS_ii,"a",@progbits
	.sectionflags	@""
	.align	4
.nv.constant0._Z35rgb_to_gray_scale_conversion_kernelPfS_ii:
	.zero		920


//--------------------- SYMBOLS --------------------------

	.type		.nv.reservedSmem.offset0,@object
	.size		.nv.reservedSmem.offset0,0x4
